//
// Generated by NVIDIA NVVM Compiler
//
// Compiler Build ID: CL-36424714
// Cuda compilation tools, release 13.0, V13.0.88
// Based on NVVM 20.0.0
//

.version 9.0
.target sm_100
.address_size 64

	// .globl	_Z10stencil_1DPdS_d
// _ZZ17stencil_shared_1DPdS_lE5array has been demoted

.visible .entry _Z10stencil_1DPdS_d(
	.param .u64 .ptr .align 1 _Z10stencil_1DPdS_d_param_0,
	.param .u64 .ptr .align 1 _Z10stencil_1DPdS_d_param_1,
	.param .f64 _Z10stencil_1DPdS_d_param_2
)
{
	.reg .pred 	%p<37>;
	.reg .b32 	%r<7>;
	.reg .b64 	%rd<24>;
	.reg .b64 	%fd<64>;

	ld.param.u64 	%rd8, [_Z10stencil_1DPdS_d_param_0];
	ld.param.u64 	%rd9, [_Z10stencil_1DPdS_d_param_1];
	ld.param.f64 	%fd27, [_Z10stencil_1DPdS_d_param_2];
	mov.u32 	%r3, %tid.x;
	mov.u32 	%r1, %ntid.x;
	mov.u32 	%r4, %ctaid.x;
	mad.lo.s32 	%r2, %r1, %r4, %r3;
	cvt.rn.f64.u32 	%fd52, %r2;
	cvt.rn.f64.u32 	%fd28, %r1;
	add.f64 	%fd2, %fd27, %fd28;
	setp.leu.f64 	%p1, %fd2, %fd52;
	@%p1 bra 	$L__BB0_27;
	cvt.u64.u32 	%rd23, %r2;
	mov.u32 	%r5, %nctaid.x;
	mul.lo.s32 	%r6, %r5, %r1;
	cvt.s64.s32 	%rd2, %r6;
	cvta.to.global.u64 	%rd3, %rd9;
	cvta.to.global.u64 	%rd4, %rd8;
$L__BB0_2:
	add.s64 	%rd10, %rd23, -5;
	cvt.rn.f64.s64 	%fd30, %rd10;
	setp.leu.f64 	%p2, %fd27, %fd30;
	setp.lt.s64 	%p3, %rd23, 5;
	shl.b64 	%rd11, %rd23, 3;
	add.s64 	%rd6, %rd4, %rd11;
	mov.f64 	%fd54, 0d0000000000000000;
	or.pred  	%p4, %p3, %p2;
	@%p4 bra 	$L__BB0_4;
	ld.global.f64 	%fd31, [%rd6+-40];
	add.f64 	%fd54, %fd31, 0d0000000000000000;
$L__BB0_4:
	add.s64 	%rd12, %rd23, -4;
	cvt.rn.f64.s64 	%fd32, %rd12;
	setp.leu.f64 	%p5, %fd27, %fd32;
	setp.lt.s64 	%p6, %rd23, 4;
	or.pred  	%p7, %p6, %p5;
	@%p7 bra 	$L__BB0_6;
	ld.global.f64 	%fd33, [%rd6+-32];
	add.f64 	%fd54, %fd54, %fd33;
$L__BB0_6:
	add.s64 	%rd13, %rd23, -3;
	cvt.rn.f64.s64 	%fd34, %rd13;
	setp.leu.f64 	%p8, %fd27, %fd34;
	setp.lt.s64 	%p9, %rd23, 3;
	or.pred  	%p10, %p9, %p8;
	@%p10 bra 	$L__BB0_8;
	ld.global.f64 	%fd35, [%rd6+-24];
	add.f64 	%fd54, %fd54, %fd35;
$L__BB0_8:
	add.s64 	%rd14, %rd23, -2;
	cvt.rn.f64.s64 	%fd36, %rd14;
	setp.leu.f64 	%p11, %fd27, %fd36;
	setp.lt.s64 	%p12, %rd23, 2;
	or.pred  	%p13, %p12, %p11;
	@%p13 bra 	$L__BB0_10;
	ld.global.f64 	%fd37, [%rd6+-16];
	add.f64 	%fd54, %fd54, %fd37;
$L__BB0_10:
	add.s64 	%rd15, %rd23, -1;
	cvt.rn.f64.s64 	%fd38, %rd15;
	setp.leu.f64 	%p14, %fd27, %fd38;
	setp.lt.s64 	%p15, %rd23, 1;
	or.pred  	%p16, %p15, %p14;
	@%p16 bra 	$L__BB0_12;
	ld.global.f64 	%fd39, [%rd6+-8];
	add.f64 	%fd54, %fd54, %fd39;
$L__BB0_12:
	cvt.rn.f64.s64 	%fd40, %rd23;
	setp.leu.f64 	%p17, %fd27, %fd40;
	setp.lt.s64 	%p18, %rd23, 0;
	or.pred  	%p19, %p18, %p17;
	@%p19 bra 	$L__BB0_14;
	ld.global.f64 	%fd41, [%rd6];
	add.f64 	%fd54, %fd54, %fd41;
$L__BB0_14:
	add.s64 	%rd16, %rd23, 1;
	cvt.rn.f64.s64 	%fd42, %rd16;
	setp.leu.f64 	%p20, %fd27, %fd42;
	setp.lt.s64 	%p21, %rd23, -1;
	or.pred  	%p22, %p21, %p20;
	@%p22 bra 	$L__BB0_16;
	ld.global.f64 	%fd43, [%rd6+8];
	add.f64 	%fd54, %fd54, %fd43;
$L__BB0_16:
	add.s64 	%rd17, %rd23, 2;
	cvt.rn.f64.s64 	%fd44, %rd17;
	setp.leu.f64 	%p23, %fd27, %fd44;
	setp.lt.s64 	%p24, %rd23, -2;
	or.pred  	%p25, %p24, %p23;
	@%p25 bra 	$L__BB0_18;
	ld.global.f64 	%fd45, [%rd6+16];
	add.f64 	%fd54, %fd54, %fd45;
$L__BB0_18:
	add.s64 	%rd18, %rd23, 3;
	cvt.rn.f64.s64 	%fd46, %rd18;
	setp.leu.f64 	%p26, %fd27, %fd46;
	setp.lt.s64 	%p27, %rd23, -3;
	or.pred  	%p28, %p27, %p26;
	@%p28 bra 	$L__BB0_20;
	ld.global.f64 	%fd47, [%rd6+24];
	add.f64 	%fd54, %fd54, %fd47;
$L__BB0_20:
	add.s64 	%rd19, %rd23, 4;
	cvt.rn.f64.s64 	%fd48, %rd19;
	setp.leu.f64 	%p29, %fd27, %fd48;
	setp.lt.s64 	%p30, %rd23, -4;
	or.pred  	%p31, %p30, %p29;
	@%p31 bra 	$L__BB0_22;
	ld.global.f64 	%fd49, [%rd6+32];
	add.f64 	%fd54, %fd54, %fd49;
$L__BB0_22:
	add.s64 	%rd20, %rd23, 5;
	cvt.rn.f64.s64 	%fd50, %rd20;
	setp.leu.f64 	%p32, %fd27, %fd50;
	setp.lt.s64 	%p33, %rd23, -5;
	or.pred  	%p34, %p33, %p32;
	@%p34 bra 	$L__BB0_24;
	ld.global.f64 	%fd51, [%rd6+40];
	add.f64 	%fd54, %fd54, %fd51;
$L__BB0_24:
	setp.leu.f64 	%p35, %fd27, %fd52;
	@%p35 bra 	$L__BB0_26;
	add.s64 	%rd22, %rd3, %rd11;
	st.global.f64 	[%rd22], %fd54;
$L__BB0_26:
	add.s64 	%rd23, %rd23, %rd2;
	bar.sync 	0;
	cvt.rn.f64.s64 	%fd52, %rd23;
	setp.gt.f64 	%p36, %fd2, %fd52;
	@%p36 bra 	$L__BB0_2;
$L__BB0_27:
	ret;

}
	// .globl	_Z17stencil_shared_1DPdS_l
.visible .entry _Z17stencil_shared_1DPdS_l(
	.param .u64 .ptr .align 1 _Z17stencil_shared_1DPdS_l_param_0,
	.param .u64 .ptr .align 1 _Z17stencil_shared_1DPdS_l_param_1,
	.param .u64 _Z17stencil_shared_1DPdS_l_param_2
)
{
	.reg .pred 	%p<28>;
	.reg .b32 	%r<15>;
	.reg .b64 	%rd<21>;
	.reg .b64 	%fd<49>;
	// demoted variable
	.shared .align 8 .b8 _ZZ17stencil_shared_1DPdS_lE5array[8272];
	ld.param.u64 	%rd6, [_Z17stencil_shared_1DPdS_l_param_0];
	ld.param.u64 	%rd4, [_Z17stencil_shared_1DPdS_l_param_1];
	ld.param.u64 	%rd7, [_Z17stencil_shared_1DPdS_l_param_2];
	cvta.to.global.u64 	%rd8, %rd6;
	mov.u32 	%r1, %tid.x;
	mov.u32 	%r3, %ntid.x;
	mov.u32 	%r4, %ctaid.x;
	mad.lo.s32 	%r5, %r3, %r4, %r1;
	cvt.u64.u32 	%rd1, %r5;
	mul.wide.u32 	%rd9, %r5, 8;
	add.s64 	%rd2, %rd8, %rd9;
	ld.global.f64 	%fd23, [%rd2];
	shl.b32 	%r7, %r1, 3;
	mov.u32 	%r8, _ZZ17stencil_shared_1DPdS_lE5array;
	add.s32 	%r2, %r8, %r7;
	st.shared.f64 	[%r2+40], %fd23;
	bar.sync 	0;
	setp.lt.u32 	%p1, %r1, 1019;
	add.s64 	%rd3, %rd1, 5;
	setp.ge.s64 	%p2, %rd3, %rd7;
	or.pred  	%p3, %p1, %p2;
	@%p3 bra 	$L__BB1_2;
	ld.global.f64 	%fd24, [%rd2+40];
	st.shared.f64 	[%r2+80], %fd24;
$L__BB1_2:
	cvt.u32.u64 	%r9, %rd1;
	setp.gt.u32 	%p4, %r1, 4;
	setp.lt.u32 	%p5, %r9, 5;
	or.pred  	%p6, %p4, %p5;
	@%p6 bra 	$L__BB1_4;
	ld.global.f64 	%fd25, [%rd2+-40];
	st.shared.f64 	[%r2], %fd25;
$L__BB1_4:
	setp.lt.u32 	%p7, %r9, 5;
	bar.sync 	0;
	add.s64 	%rd10, %rd1, -5;
	setp.ge.s64 	%p8, %rd10, %rd7;
	mov.f64 	%fd39, 0d0000000000000000;
	or.pred  	%p9, %p8, %p7;
	@%p9 bra 	$L__BB1_6;
	ld.shared.f64 	%fd27, [%r2];
	add.f64 	%fd39, %fd27, 0d0000000000000000;
$L__BB1_6:
	add.s64 	%rd11, %rd1, -4;
	setp.ge.s64 	%p10, %rd11, %rd7;
	setp.lt.u32 	%p11, %r9, 4;
	or.pred  	%p12, %p10, %p11;
	@%p12 bra 	$L__BB1_8;
	ld.shared.f64 	%fd28, [%r2+8];
	add.f64 	%fd39, %fd39, %fd28;
$L__BB1_8:
	add.s64 	%rd12, %rd1, -3;
	setp.ge.s64 	%p13, %rd12, %rd7;
	setp.lt.u32 	%p14, %r9, 3;
	or.pred  	%p15, %p13, %p14;
	@%p15 bra 	$L__BB1_10;
	ld.shared.f64 	%fd29, [%r2+16];
	add.f64 	%fd39, %fd39, %fd29;
$L__BB1_10:
	add.s64 	%rd13, %rd1, -2;
	setp.ge.s64 	%p16, %rd13, %rd7;
	setp.lt.u32 	%p17, %r9, 2;
	or.pred  	%p18, %p16, %p17;
	@%p18 bra 	$L__BB1_12;
	ld.shared.f64 	%fd30, [%r2+24];
	add.f64 	%fd39, %fd39, %fd30;
$L__BB1_12:
	setp.lt.s64 	%p19, %rd7, %rd1;
	setp.eq.s32 	%p20, %r9, 0;
	or.pred  	%p21, %p19, %p20;
	@%p21 bra 	$L__BB1_14;
	ld.shared.f64 	%fd31, [%r2+32];
	add.f64 	%fd39, %fd39, %fd31;
$L__BB1_14:
	setp.le.s64 	%p22, %rd7, %rd1;
	@%p22 bra 	$L__BB1_16;
	ld.shared.f64 	%fd32, [%r2+40];
	add.f64 	%fd39, %fd39, %fd32;
$L__BB1_16:
	add.s64 	%rd14, %rd1, 1;
	setp.ge.s64 	%p23, %rd14, %rd7;
	@%p23 bra 	$L__BB1_18;
	ld.shared.f64 	%fd33, [%r2+48];
	add.f64 	%fd39, %fd39, %fd33;
$L__BB1_18:
	add.s64 	%rd15, %rd1, 2;
	setp.ge.s64 	%p24, %rd15, %rd7;
	@%p24 bra 	$L__BB1_20;
	ld.shared.f64 	%fd34, [%r2+56];
	add.f64 	%fd39, %fd39, %fd34;
$L__BB1_20:
	add.s64 	%rd16, %rd1, 3;
	setp.ge.s64 	%p25, %rd16, %rd7;
	@%p25 bra 	$L__BB1_22;
	ld.shared.f64 	%fd35, [%r2+64];
	add.f64 	%fd39, %fd39, %fd35;
$L__BB1_22:
	add.s64 	%rd17, %rd1, 4;
	setp.ge.s64 	%p26, %rd17, %rd7;
	@%p26 bra 	$L__BB1_24;
	ld.shared.f64 	%fd36, [%r2+72];
	add.f64 	%fd39, %fd39, %fd36;
$L__BB1_24:
	setp.ge.s64 	%p27, %rd3, %rd7;
	@%p27 bra 	$L__BB1_26;
	ld.shared.f64 	%fd37, [%r2+80];
	add.f64 	%fd39, %fd39, %fd37;
$L__BB1_26:
	cvta.to.global.u64 	%rd18, %rd4;
	shl.b64 	%rd19, %rd1, 3;
	add.s64 	%rd20, %rd18, %rd19;
	st.global.f64 	[%rd20], %fd39;
	ret;

}


// ===== COMPILED SASS (sm_100) =====

	.target	sm_100

	.elftype	@"ET_EXEC"


//--------------------- .note.nv.tkinfo           --------------------------
	.section	.note.nv.tkinfo,"",@"SHT_NOTE"
	.sectionflags	@"SHF_NOTE_NV_TKINFO"
	.tkinfo
        /*0018*/ 	.word	0x00000002
        /*0030*/ 	.string	""
        /*0030*/ 	.string	"ptxas"
        /*0030*/ 	.string	"Cuda compilation tools, release 13.0, V13.0.88"
        /*0030*/ 	.string	"Build cuda_13.0.r13.0/compiler.36424714_0"
        /*0030*/ 	.string	"-arch sm_100 -m 64 "



//--------------------- .note.nv.cuinfo           --------------------------
	.section	.note.nv.cuinfo,"",@"SHT_NOTE"
	.sectionflags	@"SHF_NOTE_NV_CUINFO"
        /*0018*/ 	.short	0x0002
        /*001a*/ 	.short	0x0064
        /*001c*/ 	.short	0x0082
	.zero		2


//--------------------- .nv.info                  --------------------------
	.section	.nv.info,"",@"SHT_CUDA_INFO"
	.align	4


	//----- nvinfo : EIATTR_REGCOUNT
	.align		4
        /*0000*/ 	.byte	0x04, 0x2f
        /*0002*/ 	.short	(.L_1 - .L_0)
	.align		4
.L_0:
        /*0004*/ 	.word	index@(_Z10stencil_1DPdS_d)
        /*0008*/ 	.word	0x00000020


	//----- nvinfo : EIATTR_FRAME_SIZE
	.align		4
.L_1:
        /*000c*/ 	.byte	0x04, 0x11
        /*000e*/ 	.short	(.L_3 - .L_2)
	.align		4
.L_2:
        /*0010*/ 	.word	index@(_Z10stencil_1DPdS_d)
        /*0014*/ 	.word	0x00000000


	//----- nvinfo : EIATTR_REGCOUNT
	.align		4
.L_3:
        /*0018*/ 	.byte	0x04, 0x2f
        /*001a*/ 	.short	(.L_5 - .L_4)
	.align		4
.L_4:
        /*001c*/ 	.word	index@(_Z17stencil_shared_1DPdS_l)
        /*0020*/ 	.word	0x00000012


	//----- nvinfo : EIATTR_FRAME_SIZE
	.align		4
.L_5:
        /*0024*/ 	.byte	0x04, 0x11
        /*0026*/ 	.short	(.L_7 - .L_6)
	.align		4
.L_6:
        /*0028*/ 	.word	index@(_Z17stencil_shared_1DPdS_l)
        /*002c*/ 	.word	0x00000000


	//----- nvinfo : EIATTR_MIN_STACK_SIZE
	.align		4
.L_7:
        /*0030*/ 	.byte	0x04, 0x12
        /*0032*/ 	.short	(.L_9 - .L_8)
	.align		4
.L_8:
        /*0034*/ 	.word	index@(_Z17stencil_shared_1DPdS_l)
        /*0038*/ 	.word	0x00000000


	//----- nvinfo : EIATTR_MIN_STACK_SIZE
	.align		4
.L_9:
        /*003c*/ 	.byte	0x04, 0x12
        /*003e*/ 	.short	(.L_11 - .L_10)
	.align		4
.L_10:
        /*0040*/ 	.word	index@(_Z10stencil_1DPdS_d)
        /*0044*/ 	.word	0x00000000
.L_11:


//--------------------- .nv.compat                --------------------------
	.section	.nv.compat,"",@"SHT_CUDA_COMPAT_INFO"
	.align	4
        /*0000*/ 	.byte	0x02, 0x09, 0x00, 0x00, 0x02, 0x02, 0x01, 0x00, 0x02, 0x05, 0x05, 0x00, 0x03, 0x07, 0x01, 0x01
        /*0010*/ 	.byte	0x02, 0x03, 0x00, 0x00, 0x02, 0x06, 0x01, 0x00, 0x04, 0x0b, 0x08, 0x00, 0x01, 0x00, 0x00, 0x00
        /*0020*/ 	.byte	0x00, 0x00, 0x00, 0x00


//--------------------- .nv.info._Z17stencil_shared_1DPdS_l --------------------------
	.section	.nv.info._Z17stencil_shared_1DPdS_l,"",@"SHT_CUDA_INFO"
	.sectionflags	@""
	.align	4


	//----- nvinfo : EIATTR_CUDA_API_VERSION
	.align		4
        /*0000*/ 	.byte	0x04, 0x37
        /*0002*/ 	.short	(.L_13 - .L_12)
.L_12:
        /*0004*/ 	.word	0x00000082


	//----- nvinfo : EIATTR_KPARAM_INFO
	.align		4
.L_13:
        /*0008*/ 	.byte	0x04, 0x17
        /*000a*/ 	.short	(.L_15 - .L_14)
.L_14:
        /*000c*/ 	.word	0x00000000
        /*0010*/ 	.short	0x0002
        /*0012*/ 	.short	0x0010
        /*0014*/ 	.byte	0x00, 0xf0, 0x21, 0x00


	//----- nvinfo : EIATTR_KPARAM_INFO
	.align		4
.L_15:
        /*0018*/ 	.byte	0x04, 0x17
        /*001a*/ 	.short	(.L_17 - .L_16)
.L_16:
        /*001c*/ 	.word	0x00000000
        /*0020*/ 	.short	0x0001
        /*0022*/ 	.short	0x0008
        /*0024*/ 	.byte	0x00, 0xf5, 0x21, 0x00


	//----- nvinfo : EIATTR_KPARAM_INFO
	.align		4
.L_17:
        /*0028*/ 	.byte	0x04, 0x17
        /*002a*/ 	.short	(.L_19 - .L_18)
.L_18:
        /*002c*/ 	.word	0x00000000
        /*0030*/ 	.short	0x0000
        /*0032*/ 	.short	0x0000
        /*0034*/ 	.byte	0x00, 0xf5, 0x21, 0x00


	//----- nvinfo : EIATTR_SPARSE_MMA_MASK
	.align		4
.L_19:
        /*0038*/ 	.byte	0x03, 0x50
        /*003a*/ 	.short	0x0000


	//----- nvinfo : EIATTR_MAXREG_COUNT
	.align		4
        /*003c*/ 	.byte	0x03, 0x1b
        /*003e*/ 	.short	0x00ff


	//----- nvinfo : EIATTR_NUM_BARRIERS
	.align		4
        /*0040*/ 	.byte	0x02, 0x4c
        /*0042*/ 	.byte	0x01
	.zero		1


	//----- nvinfo : EIATTR_MERCURY_ISA_VERSION
	.align		4
        /*0044*/ 	.byte	0x03, 0x5f
        /*0046*/ 	.short	0x0101


	//----- nvinfo : EIATTR_VRC_CTA_INIT_COUNT
	.align		4
        /*0048*/ 	.byte	0x02, 0x4a
	.zero		1
	.zero		1


	//----- nvinfo : EIATTR_EXIT_INSTR_OFFSETS
	.align		4
        /*004c*/ 	.byte	0x04, 0x1c
        /*004e*/ 	.short	(.L_21 - .L_20)


	//   ....[0]....
.L_20:
        /*0050*/ 	.word	0x000005f0


	//----- nvinfo : EIATTR_CBANK_PARAM_SIZE
	.align		4
.L_21:
        /*0054*/ 	.byte	0x03, 0x19
        /*0056*/ 	.short	0x0018


	//----- nvinfo : EIATTR_PARAM_CBANK
	.align		4
        /*0058*/ 	.byte	0x04, 0x0a
        /*005a*/ 	.short	(.L_23 - .L_22)
	.align		4
.L_22:
        /*005c*/ 	.word	index@(.nv.constant0._Z17stencil_shared_1DPdS_l)
        /*0060*/ 	.short	0x0380
        /*0062*/ 	.short	0x0018


	//----- nvinfo : EIATTR_SW_WAR
	.align		4
.L_23:
        /*0064*/ 	.byte	0x04, 0x36
        /*0066*/ 	.short	(.L_25 - .L_24)
.L_24:
        /*0068*/ 	.word	0x00000008
.L_25:


//--------------------- .nv.info._Z10stencil_1DPdS_d --------------------------
	.section	.nv.info._Z10stencil_1DPdS_d,"",@"SHT_CUDA_INFO"
	.sectionflags	@""
	.align	4


	//----- nvinfo : EIATTR_CUDA_API_VERSION
	.align		4
        /*0000*/ 	.byte	0x04, 0x37
        /*0002*/ 	.short	(.L_27 - .L_26)
.L_26:
        /*0004*/ 	.word	0x00000082


	//----- nvinfo : EIATTR_KPARAM_INFO
	.align		4
.L_27:
        /*0008*/ 	.byte	0x04, 0x17
        /*000a*/ 	.short	(.L_29 - .L_28)
.L_28:
        /*000c*/ 	.word	0x00000000
        /*0010*/ 	.short	0x0002
        /*0012*/ 	.short	0x0010
        /*0014*/ 	.byte	0x00, 0xf0, 0x21, 0x00


	//----- nvinfo : EIATTR_KPARAM_INFO
	.align		4
.L_29:
        /*0018*/ 	.byte	0x04, 0x17
        /*001a*/ 	.short	(.L_31 - .L_30)
.L_30:
        /*001c*/ 	.word	0x00000000
        /*0020*/ 	.short	0x0001
        /*0022*/ 	.short	0x0008
        /*0024*/ 	.byte	0x00, 0xf5, 0x21, 0x00


	//----- nvinfo : EIATTR_KPARAM_INFO
	.align		4
.L_31:
        /*0028*/ 	.byte	0x04, 0x17
        /*002a*/ 	.short	(.L_33 - .L_32)
.L_32:
        /*002c*/ 	.word	0x00000000
        /*0030*/ 	.short	0x0000
        /*0032*/ 	.short	0x0000
        /*0034*/ 	.byte	0x00, 0xf5, 0x21, 0x00


	//----- nvinfo : EIATTR_SPARSE_MMA_MASK
	.align		4
.L_33:
        /*0038*/ 	.byte	0x03, 0x50
        /*003a*/ 	.short	0x0000


	//----- nvinfo : EIATTR_MAXREG_COUNT
	.align		4
        /*003c*/ 	.byte	0x03, 0x1b
        /*003e*/ 	.short	0x00ff


	//----- nvinfo : EIATTR_NUM_BARRIERS
	.align		4
        /*0040*/ 	.byte	0x02, 0x4c
        /*0042*/ 	.byte	0x01
	.zero		1


	//----- nvinfo : EIATTR_MERCURY_ISA_VERSION
	.align		4
        /*0044*/ 	.byte	0x03, 0x5f
        /*0046*/ 	.short	0x0101


	//----- nvinfo : EIATTR_VRC_CTA_INIT_COUNT
	.align		4
        /*0048*/ 	.byte	0x02, 0x4a
	.zero		1
	.zero		1


	//----- nvinfo : EIATTR_EXIT_INSTR_OFFSETS
	.align		4
        /*004c*/ 	.byte	0x04, 0x1c
        /*004e*/ 	.short	(.L_35 - .L_34)


	//   ....[0]....
.L_34:
        /*0050*/ 	.word	0x000000a0


	//   ....[1]....
        /*0054*/ 	.word	0x000007a0


	//----- nvinfo : EIATTR_CRS_STACK_SIZE
	.align		4
.L_35:
        /*0058*/ 	.byte	0x04, 0x1e
        /*005a*/ 	.short	(.L_37 - .L_36)
.L_36:
        /*005c*/ 	.word	0x00000000


	//----- nvinfo : EIATTR_CBANK_PARAM_SIZE
	.align		4
.L_37:
        /*0060*/ 	.byte	0x03, 0x19
        /*0062*/ 	.short	0x0018


	//----- nvinfo : EIATTR_PARAM_CBANK
	.align		4
        /*0064*/ 	.byte	0x04, 0x0a
        /*0066*/ 	.short	(.L_39 - .L_38)
	.align		4
.L_38:
        /*0068*/ 	.word	index@(.nv.constant0._Z10stencil_1DPdS_d)
        /*006c*/ 	.short	0x0380
        /*006e*/ 	.short	0x0018


	//----- nvinfo : EIATTR_SW_WAR
	.align		4
.L_39:
        /*0070*/ 	.byte	0x04, 0x36
        /*0072*/ 	.short	(.L_41 - .L_40)
.L_40:
        /*0074*/ 	.word	0x00000008
.L_41:


//--------------------- .nv.callgraph             --------------------------
	.section	.nv.callgraph,"",@"SHT_CUDA_CALLGRAPH"
	.align	4
	.sectionentsize	8
	.align		4
        /*0000*/ 	.word	0x00000000
	.align		4
        /*0004*/ 	.word	0xffffffff
	.align		4
        /*0008*/ 	.word	0x00000000
	.align		4
        /*000c*/ 	.word	0xfffffffe
	.align		4
        /*0010*/ 	.word	0x00000000
	.align		4
        /*0014*/ 	.word	0xfffffffd
	.align		4
        /*0018*/ 	.word	0x00000000
	.align		4
        /*001c*/ 	.word	0xfffffffc


//--------------------- .text._Z17stencil_shared_1DPdS_l --------------------------
	.section	.text._Z17stencil_shared_1DPdS_l,"ax",@progbits
	.align	128
        .global         _Z17stencil_shared_1DPdS_l
        .type           _Z17stencil_shared_1DPdS_l,@function
        .size           _Z17stencil_shared_1DPdS_l,(.L_x_3 - _Z17stencil_shared_1DPdS_l)
        .other          _Z17stencil_shared_1DPdS_l,@"STO_CUDA_ENTRY STV_DEFAULT"
_Z17stencil_shared_1DPdS_l:
.text._Z17stencil_shared_1DPdS_l:
[----:B------:R-:W-:Y:S01]  /*0000*/  LDC R1, c[0x0][0x37c] ;  /* 0x0000df00ff017b82 */ /* 0x000fe20000000800 */
[----:B------:R-:W0:Y:S07]  /*0010*/  S2R R2, SR_TID.X ;  /* 0x0000000000027919 */ /* 0x000e2e0000002100 */
[----:B------:R-:W1:Y:S01]  /*0020*/  LDC.64 R4, c[0x0][0x380] ;  /* 0x0000e000ff047b82 */ /* 0x000e620000000a00 */
[----:B------:R-:W0:Y:S01]  /*0030*/  LDCU UR4, c[0x0][0x360] ;  /* 0x00006c00ff0477ac */ /* 0x000e220008000800 */
[----:B------:R-:W0:Y:S01]  /*0040*/  S2R R3, SR_CTAID.X ;  /* 0x0000000000037919 */ /* 0x000e220000002500 */
[----:B------:R-:W2:Y:S01]  /*0050*/  LDCU.64 UR6, c[0x0][0x358] ;  /* 0x00006b00ff0677ac */ /* 0x000ea20008000a00 */
[----:B------:R-:W3:Y:S01]  /*0060*/  LDCU.64 UR8, c[0x0][0x390] ;  /* 0x00007200ff0877ac */ /* 0x000ee20008000a00 */
[----:B0-----:R-:W-:-:S04]  /*0070*/  IMAD R0, R3, UR4, R2 ;  /* 0x0000000403007c24 */ /* 0x001fc8000f8e0202 */
[----:B-1----:R-:W-:-:S05]  /*0080*/  IMAD.WIDE.U32 R4, R0, 0x8, R4 ;  /* 0x0000000800047825 */ /* 0x002fca00078e0004 */
[----:B--2---:R-:W2:Y:S01]  /*0090*/  LDG.E.64 R6, desc[UR6][R4.64] ;  /* 0x0000000604067981 */ /* 0x004ea2000c1e1b00 */
[----:B------:R-:W0:Y:S01]  /*00a0*/  S2UR UR5, SR_CgaCtaId ;  /* 0x00000000000579c3 */ /* 0x000e220000008800 */
[----:B------:R-:W-:Y:S01]  /*00b0*/  IADD3 R3, P1, PT, R0, 0x5, RZ ;  /* 0x0000000500037810 */ /* 0x000fe20007f3e0ff */
[----:B------:R-:W-:-:S03]  /*00c0*/  UMOV UR4, 0x400 ;  /* 0x0000040000047882 */ /* 0x000fc60000000000 */
[----:B---3--:R-:W-:Y:S01]  /*00d0*/  ISETP.GE.U32.AND P0, PT, R3, UR8, PT ;  /* 0x0000000803007c0c */ /* 0x008fe2000bf06070 */
[----:B------:R-:W-:Y:S01]  /*00e0*/  IMAD.X R3, RZ, RZ, RZ, P1 ;  /* 0x000000ffff037224 */ /* 0x000fe200008e06ff */
[----:B------:R-:W-:-:S04]  /*00f0*/  ISETP.GE.U32.AND P1, PT, R0, 0x5, PT ;  /* 0x000000050000780c */ /* 0x000fc80003f26070 */
[----:B------:R-:W-:Y:S02]  /*0100*/  ISETP.GE.AND.EX P0, PT, R3, UR9, PT, P0 ;  /* 0x0000000903007c0c */ /* 0x000fe4000bf06300 */
[C---:B------:R-:W-:Y:S02]  /*0110*/  ISETP.GT.U32.OR P3, PT, R2.reuse, 0x4, !P1 ;  /* 0x000000040200780c */ /* 0x040fe40004f64470 */
[----:B------:R-:W-:Y:S01]  /*0120*/  ISETP.LT.U32.OR P4, PT, R2, 0x3fb, P0 ;  /* 0x000003fb0200780c */ /* 0x000fe20000781470 */
[----:B0-----:R-:W-:-:S06]  /*0130*/  ULEA UR4, UR5, UR4, 0x18 ;  /* 0x0000000405047291 */ /* 0x001fcc000f8ec0ff */
[----:B------:R-:W-:Y:S02]  /*0140*/  LEA R2, R2, UR4, 0x3 ;  /* 0x0000000402027c11 */ /* 0x000fe4000f8e18ff */
[----:B------:R-:W-:-:S03]  /*0150*/  IADD3 R3, P5, PT, R0, -0x5, RZ ;  /* 0xfffffffb00037810 */ /* 0x000fc60007fbe0ff */
[----:B------:R-:W0:Y:S01]  /*0160*/  LDCU.64 UR4, c[0x0][0x388] ;  /* 0x00007100ff0477ac */ /* 0x000e220008000a00 */
[----:B--2---:R-:W-:Y:S01]  /*0170*/  STS.64 [R2+0x28], R6 ;  /* 0x0000280602007388 */ /* 0x004fe20000000a00 */
[----:B------:R-:W-:Y:S06]  /*0180*/  BAR.SYNC.DEFER_BLOCKING 0x0 ;  /* 0x0000000000007b1d */ /* 0x000fec0000010000 */
[----:B------:R-:W2:Y:S04]  /*0190*/  @!P4 LDG.E.64 R8, desc[UR6][R4.64+0x28] ;  /* 0x000028060408c981 */ /* 0x000ea8000c1e1b00 */
[----:B------:R1:W3:Y:S01]  /*01a0*/  @!P3 LDG.E.64 R10, desc[UR6][R4.64+-0x28] ;  /* 0xffffd806040ab981 */ /* 0x0002e2000c1e1b00 */
[----:B------:R-:W-:Y:S01]  /*01b0*/  IMAD.X R12, RZ, RZ, -0x1, P5 ;  /* 0xffffffffff0c7424 */ /* 0x000fe200028e06ff */
[----:B------:R-:W-:-:S02]  /*01c0*/  ISETP.GE.U32.AND P2, PT, R3, UR8, PT ;  /* 0x0000000803007c0c */ /* 0x000fc4000bf46070 */
[----:B------:R-:W-:Y:S02]  /*01d0*/  IADD3 R3, P5, PT, R0, -0x4, RZ ;  /* 0xfffffffc00037810 */ /* 0x000fe40007fbe0ff */
[----:B------:R-:W-:Y:S02]  /*01e0*/  ISETP.GE.OR.EX P1, PT, R12, UR9, !P1, P2 ;  /* 0x000000090c007c0c */ /* 0x000fe4000cf26720 */
[----:B------:R-:W-:Y:S01]  /*01f0*/  ISETP.GE.U32.AND P6, PT, R3, UR8, PT ;  /* 0x0000000803007c0c */ /* 0x000fe2000bfc6070 */
[----:B------:R-:W-:Y:S01]  /*0200*/  IMAD.X R3, RZ, RZ, -0x1, P5 ;  /* 0xffffffffff037424 */ /* 0x000fe200028e06ff */
[C---:B------:R-:W-:Y:S02]  /*0210*/  ISETP.GE.U32.AND P2, PT, R0.reuse, 0x4, PT ;  /* 0x000000040000780c */ /* 0x040fe40003f46070 */
[----:B------:R-:W-:Y:S02]  /*0220*/  ISETP.GE.U32.AND P5, PT, R0, 0x3, PT ;  /* 0x000000030000780c */ /* 0x000fe40003fa6070 */
[----:B------:R-:W-:-:S02]  /*0230*/  ISETP.GE.OR.EX P2, PT, R3, UR9, !P2, P6 ;  /* 0x0000000903007c0c */ /* 0x000fc4000d746760 */
[----:B------:R-:W-:-:S05]  /*0240*/  IADD3 R3, P6, PT, R0, -0x3, RZ ;  /* 0xfffffffd00037810 */ /* 0x000fca0007fde0ff */
[----:B-1----:R-:W-:Y:S01]  /*0250*/  IMAD.X R4, RZ, RZ, -0x1, P6 ;  /* 0xffffffffff047424 */ /* 0x002fe200030e06ff */
[----:B--2---:R-:W-:Y:S01]  /*0260*/  @!P4 STS.64 [R2+0x50], R8 ;  /* 0x000050080200c388 */ /* 0x004fe20000000a00 */
[----:B------:R-:W-:-:S03]  /*0270*/  ISETP.GE.U32.AND P4, PT, R3, UR8, PT ;  /* 0x0000000803007c0c */ /* 0x000fc6000bf86070 */
[----:B---3--:R-:W-:Y:S01]  /*0280*/  @!P3 STS.64 [R2], R10 ;  /* 0x0000000a0200b388 */ /* 0x008fe20000000a00 */
[----:B------:R-:W-:Y:S01]  /*0290*/  BAR.SYNC.DEFER_BLOCKING 0x0 ;  /* 0x0000000000007b1d */ /* 0x000fe20000010000 */
[----:B------:R-:W-:Y:S02]  /*02a0*/  IADD3 R3, P3, PT, R0, -0x2, RZ ;  /* 0xfffffffe00037810 */ /* 0x000fe40007f7e0ff */
[----:B------:R-:W-:Y:S02]  /*02b0*/  ISETP.GE.OR.EX P5, PT, R4, UR9, !P5, P4 ;  /* 0x0000000904007c0c */ /* 0x000fe4000efa6740 */
[----:B------:R-:W-:Y:S02]  /*02c0*/  CS2R R4, SRZ ;  /* 0x0000000000047805 */ /* 0x000fe4000001ff00 */
[----:B------:R-:W-:Y:S01]  /*02d0*/  ISETP.GE.U32.AND P6, PT, R3, UR8, PT ;  /* 0x0000000803007c0c */ /* 0x000fe2000bfc6070 */
[----:B------:R-:W-:Y:S01]  /*02e0*/  IMAD.X R3, RZ, RZ, -0x1, P3 ;  /* 0xffffffffff037424 */ /* 0x000fe200018e06ff */
[----:B------:R-:W-:-:S02]  /*02f0*/  ISETP.GE.U32.AND P4, PT, R0, 0x2, PT ;  /* 0x000000020000780c */ /* 0x000fc40003f86070 */
[C---:B------:R-:W-:Y:S02]  /*0300*/  ISETP.NE.AND P3, PT, R0.reuse, RZ, PT ;  /* 0x000000ff0000720c */ /* 0x040fe40003f65270 */
[----:B------:R-:W-:Y:S02]  /*0310*/  ISETP.GE.OR.EX P4, PT, R3, UR9, !P4, P6 ;  /* 0x0000000903007c0c */ /* 0x000fe4000e786760 */
[----:B------:R-:W-:Y:S01]  /*0320*/  ISETP.GT.U32.AND P6, PT, R0, UR8, PT ;  /* 0x0000000800007c0c */ /* 0x000fe2000bfc4070 */
[----:B------:R-:W1:Y:S04]  /*0330*/  @!P1 LDS.64 R6, [R2] ;  /* 0x0000000002069984 */ /* 0x000e680000000a00 */
[----:B------:R-:W2:Y:S04]  /*0340*/  @!P2 LDS.64 R12, [R2+0x8] ;  /* 0x00000800020ca984 */ /* 0x000ea80000000a00 */
[----:B------:R-:W3:Y:S04]  /*0350*/  @!P5 LDS.64 R8, [R2+0x10] ;  /* 0x000010000208d984 */ /* 0x000ee80000000a00 */
[----:B------:R-:W4:Y:S01]  /*0360*/  @!P4 LDS.64 R10, [R2+0x18] ;  /* 0x00001800020ac984 */ /* 0x000f220000000a00 */
[----:B-1----:R-:W-:Y:S01]  /*0370*/  @!P1 DADD R4, RZ, R6 ;  /* 0x00000000ff049229 */ /* 0x002fe20000000006 */
[----:B------:R-:W-:-:S02]  /*0380*/  ISETP.GT.OR.EX P1, PT, RZ, UR9, !P3, P6 ;  /* 0x00000009ff007c0c */ /* 0x000fc4000df24760 */
[C---:B------:R-:W-:Y:S02]  /*0390*/  ISETP.GE.U32.AND P3, PT, R0.reuse, UR8, PT ;  /* 0x0000000800007c0c */ /* 0x040fe4000bf66070 */
[C---:B------:R-:W-:Y:S02]  /*03a0*/  IADD3 R3, P6, PT, R0.reuse, 0x1, RZ ;  /* 0x0000000100037810 */ /* 0x040fe40007fde0ff */
[----:B------:R-:W-:Y:S01]  /*03b0*/  ISETP.GE.AND.EX P3, PT, RZ, UR9, PT, P3 ;  /* 0x00000009ff007c0c */ /* 0x000fe2000bf66330 */
[----:B--2---:R-:W-:Y:S01]  /*03c0*/  @!P2 DADD R4, R4, R12 ;  /* 0x000000000404a229 */ /* 0x004fe2000000000c */
[----:B------:R-:W-:Y:S01]  /*03d0*/  ISETP.GE.U32.AND P2, PT, R3, UR8, PT ;  /* 0x0000000803007c0c */ /* 0x000fe2000bf46070 */
[----:B------:R-:W-:Y:S01]  /*03e0*/  IMAD.X R12, RZ, RZ, RZ, P6 ;  /* 0x000000ffff0c7224 */ /* 0x000fe200030e06ff */
[----:B------:R-:W-:-:S03]  /*03f0*/  IADD3 R3, P6, PT, R0, 0x2, RZ ;  /* 0x0000000200037810 */ /* 0x000fc60007fde0ff */
[----:B------:R-:W1:Y:S01]  /*0400*/  @!P1 LDS.64 R6, [R2+0x20] ;  /* 0x0000200002069984 */ /* 0x000e620000000a00 */
[----:B------:R-:W-:Y:S01]  /*0410*/  ISETP.GE.AND.EX P2, PT, R12, UR9, PT, P2 ;  /* 0x000000090c007c0c */ /* 0x000fe2000bf46320 */
[----:B---3--:R-:W-:Y:S01]  /*0420*/  @!P5 DADD R4, R4, R8 ;  /* 0x000000000404d229 */ /* 0x008fe20000000008 */
[----:B------:R-:W-:Y:S01]  /*0430*/  IMAD.X R12, RZ, RZ, RZ, P6 ;  /* 0x000000ffff0c7224 */ /* 0x000fe200030e06ff */
[----:B------:R-:W-:Y:S02]  /*0440*/  ISETP.GE.U32.AND P5, PT, R3, UR8, PT ;  /* 0x0000000803007c0c */ /* 0x000fe4000bfa6070 */
[----:B------:R-:W2:Y:S01]  /*0450*/  @!P3 LDS.64 R8, [R2+0x28] ;  /* 0x000028000208b984 */ /* 0x000ea20000000a00 */
[----:B------:R-:W-:Y:S02]  /*0460*/  IADD3 R3, P6, PT, R0, 0x3, RZ ;  /* 0x0000000300037810 */ /* 0x000fe40007fde0ff */
[----:B------:R-:W-:Y:S01]  /*0470*/  ISETP.GE.AND.EX P5, PT, R12, UR9, PT, P5 ;  /* 0x000000090c007c0c */ /* 0x000fe2000bfa6350 */
[----:B----4-:R-:W-:Y:S01]  /*0480*/  @!P4 DADD R4, R4, R10 ;  /* 0x000000000404c229 */ /* 0x010fe2000000000a */
[----:B------:R-:W-:Y:S01]  /*0490*/  ISETP.GE.U32.AND P4, PT, R3, UR8, PT ;  /* 0x0000000803007c0c */ /* 0x000fe2000bf86070 */
[----:B------:R-:W-:Y:S01]  /*04a0*/  IMAD.X R12, RZ, RZ, RZ, P6 ;  /* 0x000000ffff0c7224 */ /* 0x000fe200030e06ff */
[----:B------:R-:W-:Y:S01]  /*04b0*/  IADD3 R3, P6, PT, R0, 0x4, RZ ;  /* 0x0000000400037810 */ /* 0x000fe20007fde0ff */
[----:B------:R-:W3:Y:S03]  /*04c0*/  @!P2 LDS.64 R10, [R2+0x30] ;  /* 0x00003000020aa984 */ /* 0x000ee60000000a00 */
[----:B------:R-:W-:Y:S01]  /*04d0*/  ISETP.GE.AND.EX P4, PT, R12, UR9, PT, P4 ;  /* 0x000000090c007c0c */ /* 0x000fe2000bf86340 */
[----:B------:R-:W-:Y:S01]  /*04e0*/  IMAD.X R14, RZ, RZ, RZ, P6 ;  /* 0x000000ffff0e7224 */ /* 0x000fe200030e06ff */
[----:B------:R-:W-:-:S03]  /*04f0*/  ISETP.GE.U32.AND P6, PT, R3, UR8, PT ;  /* 0x0000000803007c0c */ /* 0x000fc6000bfc6070 */
[----:B------:R-:W4:Y:S01]  /*0500*/  @!P5 LDS.64 R12, [R2+0x38] ;  /* 0x00003800020cd984 */ /* 0x000f220000000a00 */
[----:B------:R-:W-:-:S07]  /*0510*/  ISETP.GE.AND.EX P6, PT, R14, UR9, PT, P6 ;  /* 0x000000090e007c0c */ /* 0x000fce000bfc6360 */
[----:B------:R-:W5:Y:S01]  /*0520*/  @!P4 LDS.64 R14, [R2+0x40] ;  /* 0x00004000020ec984 */ /* 0x000f620000000a00 */
[----:B-1----:R-:W-:-:S05]  /*0530*/  @!P1 DADD R4, R4, R6 ;  /* 0x0000000004049229 */ /* 0x002fca0000000006 */
[----:B------:R-:W1:Y:S03]  /*0540*/  @!P6 LDS.64 R6, [R2+0x48] ;  /* 0x000048000206e984 */ /* 0x000e660000000a00 */
[----:B--2---:R-:W-:Y:S01]  /*0550*/  @!P3 DADD R4, R4, R8 ;  /* 0x000000000404b229 */ /* 0x004fe20000000008 */
[----:B------:R-:W2:Y:S07]  /*0560*/  @!P0 LDS.64 R8, [R2+0x50] ;  /* 0x0000500002088984 */ /* 0x000eae0000000a00 */
[----:B---3--:R-:W-:-:S08]  /*0570*/  @!P2 DADD R4, R4, R10 ;  /* 0x000000000404a229 */ /* 0x008fd0000000000a */
[----:B----4-:R-:W-:-:S08]  /*0580*/  @!P5 DADD R4, R4, R12 ;  /* 0x000000000404d229 */ /* 0x010fd0000000000c */
[----:B-----5:R-:W-:-:S08]  /*0590*/  @!P4 DADD R4, R4, R14 ;  /* 0x000000000404c229 */ /* 0x020fd0000000000e */
[----:B-1----:R-:W-:Y:S01]  /*05a0*/  @!P6 DADD R4, R4, R6 ;  /* 0x000000000404e229 */ /* 0x002fe20000000006 */
[----:B0-----:R-:W-:-:S04]  /*05b0*/  LEA R6, P1, R0, UR4, 0x3 ;  /* 0x0000000400067c11 */ /* 0x001fc8000f8218ff */
[----:B------:R-:W-:-:S03]  /*05c0*/  LEA.HI.X R7, R0, UR5, RZ, 0x3, P1 ;  /* 0x0000000500077c11 */ /* 0x000fc600088f1cff */
[----:B--2---:R-:W-:-:S07]  /*05d0*/  @!P0 DADD R4, R4, R8 ;  /* 0x0000000004048229 */ /* 0x004fce0000000008 */
[----:B------:R-:W-:Y:S01]  /*05e0*/  STG.E.64 desc[UR6][R6.64], R4 ;  /* 0x0000000406007986 */ /* 0x000fe2000c101b06 */
[----:B------:R-:W-:Y:S05]  /*05f0*/  EXIT ;  /* 0x000000000000794d */ /* 0x000fea0003800000 */
.L_x_0:
[----:B------:R-:W-:-:S00]  /*0600*/  BRA `(.L_x_0) ;  /* 0xfffffffc00fc7947 */ /* 0x000fc0000383ffff */
[----:B------:R-:W-:-:S00]  /*0610*/  NOP ;  /* 0x0000000000007918 */ /* 0x000fc00000000000 */
        /* <DEDUP_REMOVED lines=14> */
.L_x_3:


//--------------------- .text._Z10stencil_1DPdS_d --------------------------
	.section	.text._Z10stencil_1DPdS_d,"ax",@progbits
	.align	128
        .global         _Z10stencil_1DPdS_d
        .type           _Z10stencil_1DPdS_d,@function
        .size           _Z10stencil_1DPdS_d,(.L_x_4 - _Z10stencil_1DPdS_d)
        .other          _Z10stencil_1DPdS_d,@"STO_CUDA_ENTRY STV_DEFAULT"
_Z10stencil_1DPdS_d:
.text._Z10stencil_1DPdS_d:
[----:B------:R-:W-:Y:S01]  /*0000*/  LDC R1, c[0x0][0x37c] ;  /* 0x0000df00ff017b82 */ /* 0x000fe20000000800 */
[----:B------:R-:W0:Y:S01]  /*0010*/  S2R R26, SR_TID.X ;  /* 0x00000000001a7919 */ /* 0x000e220000002100 */
[----:B------:R-:W1:Y:S01]  /*0020*/  LDCU UR4, c[0x0][0x360] ;  /* 0x00006c00ff0477ac */ /* 0x000e620008000800 */
[----:B------:R-:W0:Y:S01]  /*0030*/  S2R R3, SR_CTAID.X ;  /* 0x0000000000037919 */ /* 0x000e220000002500 */
[----:B------:R-:W2:Y:S01]  /*0040*/  LDCU.64 UR6, c[0x0][0x390] ;  /* 0x00007200ff0677ac */ /* 0x000ea20008000a00 */
[----:B-1----:R-:W2:Y:S02]  /*0050*/  I2F.F64.U32 R6, UR4 ;  /* 0x0000000400067d12 */ /* 0x002ea40008201800 */
[----:B--2---:R-:W-:Y:S01]  /*0060*/  DADD R6, R6, UR6 ;  /* 0x0000000606067e29 */ /* 0x004fe20008000000 */
[----:B0-----:R-:W-:-:S05]  /*0070*/  IMAD R26, R3, UR4, R26 ;  /* 0x00000004031a7c24 */ /* 0x001fca000f8e021a */
[----:B------:R-:W0:Y:S02]  /*0080*/  I2F.F64.U32 R8, R26 ;  /* 0x0000001a00087312 */ /* 0x000e240000201800 */
[----:B0-----:R-:W-:-:S14]  /*0090*/  DSETP.GT.AND P0, PT, R6, R8, PT ;  /* 0x000000080600722a */ /* 0x001fdc0003f04000 */
[----:B------:R-:W-:Y:S05]  /*00a0*/  @!P0 EXIT ;  /* 0x000000000000894d */ /* 0x000fea0003800000 */
[----:B------:R-:W0:Y:S01]  /*00b0*/  LDC R0, c[0x0][0x370] ;  /* 0x0000dc00ff007b82 */ /* 0x000e220000000800 */
[----:B------:R-:W-:Y:S01]  /*00c0*/  IMAD.MOV.U32 R3, RZ, RZ, RZ ;  /* 0x000000ffff037224 */ /* 0x000fe200078e00ff */
[----:B------:R-:W1:Y:S01]  /*00d0*/  LDCU.64 UR6, c[0x0][0x358] ;  /* 0x00006b00ff0677ac */ /* 0x000e620008000a00 */
[----:B------:R-:W2:Y:S01]  /*00e0*/  LDCU.64 UR10, c[0x0][0x390] ;  /* 0x00007200ff0a77ac */ /* 0x000ea20008000a00 */
[----:B------:R-:W3:Y:S02]  /*00f0*/  LDCU.64 UR8, c[0x0][0x380] ;  /* 0x00007000ff0877ac */ /* 0x000ee40008000a00 */
[----:B0123--:R-:W-:-:S07]  /*0100*/  IMAD R0, R0, UR4, RZ ;  /* 0x0000000400007c24 */ /* 0x00ffce000f8e02ff */
.L_x_1:
[C---:B0-----:R-:W-:Y:S01]  /*0110*/  IADD3 R4, P0, PT, R26.reuse, -0x5, RZ ;  /* 0xfffffffb1a047810 */ /* 0x041fe20007f1e0ff */
[C---:B------:R-:W-:Y:S01]  /*0120*/  IMAD.SHL.U32 R27, R26.reuse, 0x8, RZ ;  /* 0x000000081a1b7824 */ /* 0x040fe200078e00ff */
[C---:B------:R-:W-:Y:S02]  /*0130*/  SHF.L.U64.HI R2, R26.reuse, 0x3, R3 ;  /* 0x000000031a027819 */ /* 0x040fe40000010203 */
[C---:B------:R-:W-:Y:S02]  /*0140*/  IADD3.X R5, PT, PT, R3.reuse, -0x1, RZ, P0, !PT ;  /* 0xffffffff03057810 */ /* 0x040fe400007fe4ff */
[C---:B------:R-:W-:Y:S02]  /*0150*/  IADD3 R12, P0, PT, R26.reuse, -0x4, RZ ;  /* 0xfffffffc1a0c7810 */ /* 0x040fe40007f1e0ff */
[----:B------:R-:W-:Y:S02]  /*0160*/  IADD3 R16, P1, PT, R26, -0x2, RZ ;  /* 0xfffffffe1a107810 */ /* 0x000fe40007f3e0ff */
[----:B------:R-:W0:Y:S01]  /*0170*/  I2F.F64.S64 R4, R4 ;  /* 0x0000000400047312 */ /* 0x000e220000301c00 */
[----:B------:R-:W-:-:S02]  /*0180*/  IADD3.X R13, PT, PT, R3, -0x1, RZ, P0, !PT ;  /* 0xffffffff030d7810 */ /* 0x000fc400007fe4ff */
[C---:B------:R-:W-:Y:S02]  /*0190*/  IADD3 R14, P0, PT, R26.reuse, -0x3, RZ ;  /* 0xfffffffd1a0e7810 */ /* 0x040fe40007f1e0ff */
[C---:B------:R-:W-:Y:S02]  /*01a0*/  IADD3.X R17, PT, PT, R3.reuse, -0x1, RZ, P1, !PT ;  /* 0xffffffff03117810 */ /* 0x040fe40000ffe4ff */
[----:B------:R-:W-:Y:S01]  /*01b0*/  IADD3.X R15, PT, PT, R3, -0x1, RZ, P0, !PT ;  /* 0xffffffff030f7810 */ /* 0x000fe200007fe4ff */
[----:B------:R-:W1:Y:S01]  /*01c0*/  I2F.F64.S64 R12, R12 ;  /* 0x0000000c000c7312 */ /* 0x000e620000301c00 */
[----:B------:R-:W-:Y:S01]  /*01d0*/  ISETP.LT.U32.AND P0, PT, R26, 0x5, PT ;  /* 0x000000051a00780c */ /* 0x000fe20003f01070 */
[----:B0-----:R-:W-:-:S06]  /*01e0*/  DSETP.GEU.AND P3, PT, R4, UR10, PT ;  /* 0x0000000a04007e2a */ /* 0x001fcc000bf6e000 */
[----:B------:R-:W-:Y:S01]  /*01f0*/  I2F.F64.S64 R16, R16 ;  /* 0x0000001000107312 */ /* 0x000fe20000301c00 */
[----:B------:R-:W-:Y:S02]  /*0200*/  ISETP.LT.OR.EX P3, PT, R3, RZ, P3, P0 ;  /* 0x000000ff0300720c */ /* 0x000fe40001f61700 */
[----:B------:R-:W-:-:S05]  /*0210*/  IADD3 R10, P0, PT, R27, UR8, RZ ;  /* 0x000000081b0a7c10 */ /* 0x000fca000ff1e0ff */
[----:B------:R-:W0:Y:S01]  /*0220*/  I2F.F64.S64 R4, R14 ;  /* 0x0000000e00047312 */ /* 0x000e220000301c00 */
[----:B-1----:R-:W-:Y:S01]  /*0230*/  DSETP.GEU.AND P5, PT, R12, UR10, PT ;  /* 0x0000000a0c007e2a */ /* 0x002fe2000bfae000 */
[----:B------:R-:W-:Y:S02]  /*0240*/  IADD3.X R11, PT, PT, R2, UR9, RZ, P0, !PT ;  /* 0x00000009020b7c10 */ /* 0x000fe400087fe4ff */
[----:B------:R-:W-:-:S04]  /*0250*/  ISETP.LT.U32.AND P0, PT, R26, 0x4, PT ;  /* 0x000000041a00780c */ /* 0x000fc80003f01070 */
[----:B------:R-:W-:Y:S01]  /*0260*/  ISETP.LT.OR.EX P5, PT, R3, RZ, P5, P0 ;  /* 0x000000ff0300720c */ /* 0x000fe20002fa1700 */
[----:B------:R-:W2:Y:S01]  /*0270*/  @!P3 LDG.E.64 R12, desc[UR6][R10.64+-0x28] ;  /* 0xffffd8060a0cb981 */ /* 0x000ea2000c1e1b00 */
[C---:B------:R-:W-:Y:S02]  /*0280*/  ISETP.LT.U32.AND P1, PT, R26.reuse, 0x3, PT ;  /* 0x000000031a00780c */ /* 0x040fe40003f21070 */
[----:B------:R-:W-:Y:S01]  /*0290*/  IADD3 R24, P2, PT, R26, -0x1, RZ ;  /* 0xffffffff1a187810 */ /* 0x000fe20007f5e0ff */
[----:B0-----:R-:W-:-:S03]  /*02a0*/  DSETP.GEU.AND P0, PT, R4, UR10, PT ;  /* 0x0000000a04007e2a */ /* 0x001fc6000bf0e000 */
[----:B------:R-:W-:-:S03]  /*02b0*/  IADD3.X R25, PT, PT, R3, -0x1, RZ, P2, !PT ;  /* 0xffffffff03197810 */ /* 0x000fc600017fe4ff */
[C---:B------:R-:W-:Y:S02]  /*02c0*/  ISETP.LT.OR.EX P0, PT, R3.reuse, RZ, P0, P1 ;  /* 0x000000ff0300720c */ /* 0x040fe40000701710 */
[----:B------:R-:W3:Y:S01]  /*02d0*/  @!P5 LDG.E.64 R14, desc[UR6][R10.64+-0x20] ;  /* 0xffffe0060a0ed981 */ /* 0x000ee2000c1e1b00 */
[----:B------:R-:W-:Y:S01]  /*02e0*/  DSETP.GEU.AND P2, PT, R16, UR10, PT ;  /* 0x0000000a10007e2a */ /* 0x000fe2000bf4e000 */
[----:B------:R-:W-:Y:S01]  /*02f0*/  ISETP.LT.U32.AND P1, PT, R26, 0x2, PT ;  /* 0x000000021a00780c */ /* 0x000fe20003f21070 */
[----:B------:R-:W0:Y:S04]  /*0300*/  I2F.F64.S64 R4, R24 ;  /* 0x0000001800047312 */ /* 0x000e280000301c00 */
[----:B------:R-:W-:-:S04]  /*0310*/  ISETP.LT.OR.EX P2, PT, R3, RZ, P2, P1 ;  /* 0x000000ff0300720c */ /* 0x000fc80001741710 */
[----:B------:R-:W4:Y:S01]  /*0320*/  @!P0 LDG.E.64 R16, desc[UR6][R10.64+-0x18] ;  /* 0xffffe8060a108981 */ /* 0x000f22000c1e1b00 */
[----:B------:R-:W-:Y:S01]  /*0330*/  ISETP.LT.U32.AND P4, PT, R26, 0x1, PT ;  /* 0x000000011a00780c */ /* 0x000fe20003f81070 */
[----:B0-----:R-:W-:-:S07]  /*0340*/  DSETP.GEU.AND P1, PT, R4, UR10, PT ;  /* 0x0000000a04007e2a */ /* 0x001fce000bf2e000 */
[----:B------:R-:W5:Y:S01]  /*0350*/  @!P2 LDG.E.64 R18, desc[UR6][R10.64+-0x10] ;  /* 0xfffff0060a12a981 */ /* 0x000f62000c1e1b00 */
[----:B------:R-:W-:-:S13]  /*0360*/  ISETP.LT.OR.EX P1, PT, R3, RZ, P1, P4 ;  /* 0x000000ff0300720c */ /* 0x000fda0000f21740 */
[----:B------:R-:W5:Y:S01]  /*0370*/  @!P1 LDG.E.64 R20, desc[UR6][R10.64+-0x8] ;  /* 0xfffff8060a149981 */ /* 0x000f62000c1e1b00 */
[----:B------:R-:W-:Y:S01]  /*0380*/  IMAD.MOV.U32 R28, RZ, RZ, R26 ;  /* 0x000000ffff1c7224 */ /* 0x000fe200078e001a */
[C---:B------:R-:W-:Y:S01]  /*0390*/  IADD3 R22, P4, PT, R26.reuse, 0x1, RZ ;  /* 0x000000011a167810 */ /* 0x040fe20007f9e0ff */
[----:B------:R-:W-:Y:S01]  /*03a0*/  IMAD.MOV.U32 R29, RZ, RZ, R3 ;  /* 0x000000ffff1d7224 */ /* 0x000fe200078e0003 */
[----:B------:R-:W-:-:S03]  /*03b0*/  IADD3 R24, P6, PT, R26, 0x2, RZ ;  /* 0x000000021a187810 */ /* 0x000fc60007fde0ff */
[----:B------:R-:W0:Y:S01]  /*03c0*/  I2F.F64.S64 R4, R28 ;  /* 0x0000001c00047312 */ /* 0x000e220000301c00 */
[--C-:B------:R-:W-:Y:S02]  /*03d0*/  IMAD.X R23, RZ, RZ, R3.reuse, P4 ;  /* 0x000000ffff177224 */ /* 0x100fe400020e0603 */
[----:B------:R-:W-:-:S05]  /*03e0*/  IMAD.X R25, RZ, RZ, R3, P6 ;  /* 0x000000ffff197224 */ /* 0x000fca00030e0603 */
[----:B------:R-:W1:Y:S01]  /*03f0*/  I2F.F64.S64 R22, R22 ;  /* 0x0000001600167312 */ /* 0x000e620000301c00 */
[----:B0-----:R-:W-:-:S07]  /*0400*/  DSETP.GEU.AND P4, PT, R4, UR10, PT ;  /* 0x0000000a04007e2a */ /* 0x001fce000bf8e000 */
[----:B------:R-:W0:Y:S01]  /*0410*/  I2F.F64.S64 R24, R24 ;  /* 0x0000001800187312 */ /* 0x000e220000301c00 */
[----:B------:R-:W-:Y:S02]  /*0420*/  CS2R R4, SRZ ;  /* 0x0000000000047805 */ /* 0x000fe4000001ff00 */
[----:B------:R-:W-:Y:S01]  /*0430*/  ISETP.LT.OR P4, PT, R3, RZ, P4 ;  /* 0x000000ff0300720c */ /* 0x000fe20002781670 */
[----:B--2---:R-:W-:Y:S01]  /*0440*/  @!P3 DADD R4, RZ, R12 ;  /* 0x00000000ff04b229 */ /* 0x004fe2000000000c */
[----:B------:R-:W-:Y:S01]  /*0450*/  IADD3 R12, P6, PT, R26, 0x3, RZ ;  /* 0x000000031a0c7810 */ /* 0x000fe20007fde0ff */
[----:B-1----:R-:W-:-:S04]  /*0460*/  DSETP.GEU.AND P3, PT, R22, UR10, PT ;  /* 0x0000000a16007e2a */ /* 0x002fc8000bf6e000 */
[----:B------:R-:W-:Y:S02]  /*0470*/  IMAD.X R13, RZ, RZ, R3, P6 ;  /* 0x000000ffff0d7224 */ /* 0x000fe400030e0603 */
[----:B---3--:R-:W-:-:S04]  /*0480*/  @!P5 DADD R4, R4, R14 ;  /* 0x000000000404d229 */ /* 0x008fc8000000000e */
[----:B------:R-:W1:Y:S01]  /*0490*/  I2F.F64.S64 R12, R12 ;  /* 0x0000000c000c7312 */ /* 0x000e620000301c00 */
[C---:B------:R-:W-:Y:S02]  /*04a0*/  IADD3 R14, P6, PT, R26.reuse, 0x4, RZ ;  /* 0x000000041a0e7810 */ /* 0x040fe40007fde0ff */
[----:B------:R-:W-:-:S03]  /*04b0*/  ISETP.LT.U32.AND P5, PT, R26, -0x1, PT ;  /* 0xffffffff1a00780c */ /* 0x000fc60003fa1070 */
[----:B------:R-:W-:Y:S01]  /*04c0*/  IMAD.X R15, RZ, RZ, R3, P6 ;  /* 0x000000ffff0f7224 */ /* 0x000fe200030e0603 */
[C---:B------:R-:W-:Y:S02]  /*04d0*/  ISETP.LT.U32.AND P6, PT, R26.reuse, -0x2, PT ;  /* 0xfffffffe1a00780c */ /* 0x040fe40003fc1070 */
[----:B------:R-:W-:Y:S01]  /*04e0*/  ISETP.LT.OR.EX P3, PT, R3, -0x1, P3, P5 ;  /* 0xffffffff0300780c */ /* 0x000fe20001f61750 */
[----:B----4-:R-:W-:Y:S02]  /*04f0*/  @!P0 DADD R4, R4, R16 ;  /* 0x0000000004048229 */ /* 0x010fe40000000010 */
[----:B------:R-:W2:Y:S01]  /*0500*/  I2F.F64.S64 R14, R14 ;  /* 0x0000000e000e7312 */ /* 0x000ea20000301c00 */
[----:B0-----:R-:W-:Y:S01]  /*0510*/  DSETP.GEU.AND P0, PT, R24, UR10, PT ;  /* 0x0000000a18007e2a */ /* 0x001fe2000bf0e000 */
[----:B------:R-:W-:-:S05]  /*0520*/  IADD3 R16, P5, PT, R26, 0x5, RZ ;  /* 0x000000051a107810 */ /* 0x000fca0007fbe0ff */
[C---:B------:R-:W-:Y:S01]  /*0530*/  ISETP.LT.OR.EX P0, PT, R3.reuse, -0x1, P0, P6 ;  /* 0xffffffff0300780c */ /* 0x040fe20000701760 */
[----:B-1----:R-:W-:Y:S01]  /*0540*/  DSETP.GEU.AND P6, PT, R12, UR10, PT ;  /* 0x0000000a0c007e2a */ /* 0x002fe2000bfce000 */
[----:B------:R-:W3:Y:S01]  /*0550*/  @!P4 LDG.E.64 R12, desc[UR6][R10.64] ;  /* 0x000000060a0cc981 */ /* 0x000ee2000c1e1b00 */
[----:B-----5:R-:W-:Y:S01]  /*0560*/  @!P2 DADD R4, R4, R18 ;  /* 0x000000000404a229 */ /* 0x020fe20000000012 */
[----:B------:R-:W-:Y:S01]  /*0570*/  ISETP.LT.U32.AND P2, PT, R26, -0x3, PT ;  /* 0xfffffffd1a00780c */ /* 0x000fe20003f41070 */
[----:B------:R-:W-:Y:S01]  /*0580*/  IMAD.X R17, RZ, RZ, R3, P5 ;  /* 0x000000ffff117224 */ /* 0x000fe200028e0603 */
[----:B------:R-:W4:Y:S02]  /*0590*/  @!P3 LDG.E.64 R18, desc[UR6][R10.64+0x8] ;  /* 0x000008060a12b981 */ /* 0x000f24000c1e1b00 */
[----:B------:R-:W-:Y:S01]  /*05a0*/  ISETP.LT.OR.EX P2, PT, R3, -0x1, P6, P2 ;  /* 0xffffffff0300780c */ /* 0x000fe20003741720 */
[----:B--2---:R-:W-:Y:S02]  /*05b0*/  DSETP.GEU.AND P5, PT, R14, UR10, PT ;  /* 0x0000000a0e007e2a */ /* 0x004fe4000bfae000 */
[----:B------:R-:W0:Y:S02]  /*05c0*/  I2F.F64.S64 R16, R16 ;  /* 0x0000001000107312 */ /* 0x000e240000301c00 */
[----:B------:R-:W2:Y:S01]  /*05d0*/  @!P0 LDG.E.64 R14, desc[UR6][R10.64+0x10] ;  /* 0x000010060a0e8981 */ /* 0x000ea2000c1e1b00 */
[----:B------:R-:W-:-:S07]  /*05e0*/  @!P1 DADD R4, R4, R20 ;  /* 0x0000000004049229 */ /* 0x000fce0000000014 */
[----:B------:R-:W5:Y:S01]  /*05f0*/  @!P2 LDG.E.64 R20, desc[UR6][R10.64+0x18] ;  /* 0x000018060a14a981 */ /* 0x000f62000c1e1b00 */
[----:B------:R-:W-:-:S04]  /*0600*/  ISETP.LT.U32.AND P6, PT, R26, -0x4, PT ;  /* 0xfffffffc1a00780c */ /* 0x000fc80003fc1070 */
[----:B------:R-:W-:Y:S01]  /*0610*/  ISETP.LT.OR.EX P5, PT, R3, -0x1, P5, P6 ;  /* 0xffffffff0300780c */ /* 0x000fe20002fa1760 */
[----:B0-----:R-:W-:Y:S01]  /*0620*/  DSETP.GEU.AND P1, PT, R16, UR10, PT ;  /* 0x0000000a10007e2a */ /* 0x001fe2000bf2e000 */
[----:B------:R-:W-:-:S05]  /*0630*/  ISETP.LT.U32.AND P6, PT, R26, -0x5, PT ;  /* 0xfffffffb1a00780c */ /* 0x000fca0003fc1070 */
[----:B------:R-:W-:-:S06]  /*0640*/  ISETP.LT.OR.EX P1, PT, R3, -0x1, P1, P6 ;  /* 0xffffffff0300780c */ /* 0x000fcc0000f21760 */
[----:B------:R-:W5:Y:S07]  /*0650*/  @!P5 LDG.E.64 R16, desc[UR6][R10.64+0x20] ;  /* 0x000020060a10d981 */ /* 0x000f6e000c1e1b00 */
[----:B------:R-:W5:Y:S01]  /*0660*/  @!P1 LDG.E.64 R22, desc[UR6][R10.64+0x28] ;  /* 0x000028060a169981 */ /* 0x000f62000c1e1b00 */
[----:B------:R-:W-:Y:S01]  /*0670*/  DSETP.GEU.AND P6, PT, R8, UR10, PT ;  /* 0x0000000a08007e2a */ /* 0x000fe2000bfce000 */
[----:B------:R-:W-:Y:S05]  /*0680*/  WARPSYNC.ALL ;  /* 0x0000000000007948 */ /* 0x000fea0003800000 */
[----:B---3--:R-:W-:-:S08]  /*0690*/  @!P4 DADD R4, R4, R12 ;  /* 0x000000000404c229 */ /* 0x008fd0000000000c */
[----:B------:R-:W0:Y:S01]  /*06a0*/  @!P6 LDC.64 R12, c[0x0][0x388] ;  /* 0x0000e200ff0ceb82 */ /* 0x000e220000000a00 */
[----:B----4-:R-:W-:-:S08]  /*06b0*/  @!P3 DADD R4, R4, R18 ;  /* 0x000000000404b229 */ /* 0x010fd00000000012 */
[----:B--2---:R-:W-:-:S08]  /*06c0*/  @!P0 DADD R4, R4, R14 ;  /* 0x0000000004048229 */ /* 0x004fd0000000000e */
[----:B-----5:R-:W-:Y:S01]  /*06d0*/  @!P2 DADD R4, R4, R20 ;  /* 0x000000000404a229 */ /* 0x020fe20000000014 */
[C---:B------:R-:W-:Y:S02]  /*06e0*/  IADD3 R26, P2, PT, R0.reuse, R26, RZ ;  /* 0x0000001a001a7210 */ /* 0x040fe40007f5e0ff */
[----:B0-----:R-:W-:Y:S02]  /*06f0*/  @!P6 IADD3 R12, P0, PT, R27, R12, RZ ;  /* 0x0000000c1b0ce210 */ /* 0x001fe40007f1e0ff */
[----:B------:R-:W-:-:S03]  /*0700*/  LEA.HI.X.SX32 R3, R0, R3, 0x1, P2 ;  /* 0x0000000300037211 */ /* 0x000fc600010f0eff */
[----:B------:R-:W-:Y:S02]  /*0710*/  @!P6 IMAD.X R13, R2, 0x1, R13, P0 ;  /* 0x00000001020de824 */ /* 0x000fe400000e060d */
[----:B------:R-:W-:-:S04]  /*0720*/  IMAD.MOV.U32 R2, RZ, RZ, R26 ;  /* 0x000000ffff027224 */ /* 0x000fc800078e001a */
[----:B------:R-:W0:Y:S01]  /*0730*/  I2F.F64.S64 R8, R2 ;  /* 0x0000000200087312 */ /* 0x000e220000301c00 */
[----:B------:R-:W-:-:S08]  /*0740*/  @!P5 DADD R4, R4, R16 ;  /* 0x000000000404d229 */ /* 0x000fd00000000010 */
[----:B------:R-:W-:Y:S02]  /*0750*/  @!P1 DADD R4, R4, R22 ;  /* 0x0000000004049229 */ /* 0x000fe40000000016 */
[----:B0-----:R-:W-:-:S05]  /*0760*/  DSETP.GT.AND P0, PT, R6, R8, PT ;  /* 0x000000080600722a */ /* 0x001fca0003f04000 */
[----:B------:R0:W-:Y:S01]  /*0770*/  @!P6 STG.E.64 desc[UR6][R12.64], R4 ;  /* 0x000000040c00e986 */ /* 0x0001e2000c101b06 */
[----:B------:R-:W-:Y:S08]  /*0780*/  BAR.SYNC.DEFER_BLOCKING 0x0 ;  /* 0x0000000000007b1d */ /* 0x000ff00000010000 */
[----:B------:R-:W-:Y:S05]  /*0790*/  @P0 BRA `(.L_x_1) ;  /* 0xfffffff8005c0947 */ /* 0x000fea000383ffff */
[----:B------:R-:W-:Y:S05]  /*07a0*/  EXIT ;  /* 0x000000000000794d */ /* 0x000fea0003800000 */
.L_x_2:
        /* <DEDUP_REMOVED lines=13> */
.L_x_4:


//--------------------- .nv.shared._Z17stencil_shared_1DPdS_l --------------------------
	.section	.nv.shared._Z17stencil_shared_1DPdS_l,"aw",@nobits
	.sectionflags	@""
	.align	8
.nv.shared._Z17stencil_shared_1DPdS_l:
	.zero		9296


//--------------------- .nv.shared.reserved.0     --------------------------
	.section	.nv.shared.reserved.0,"aw",@nobits
	.weak		__nv_reservedSMEM_offset_0_alias
	.size		__nv_reservedSMEM_offset_0_alias, 0, 64
	.other		__nv_reservedSMEM_offset_0_alias,@"STO_CUDA_RESERVED_SHARED STV_DEFAULT"
__nv_reservedSMEM_offset_0_alias:
	.zero		0
	.zero		64


//--------------------- .nv.constant0._Z17stencil_shared_1DPdS_l --------------------------
	.section	.nv.constant0._Z17stencil_shared_1DPdS_l,"a",@progbits
	.sectionflags	@""
	.align	4
.nv.constant0._Z17stencil_shared_1DPdS_l:
	.zero		920


//--------------------- .nv.constant0._Z10stencil_1DPdS_d --------------------------
	.section	.nv.constant0._Z10stencil_1DPdS_d,"a",@progbits
	.sectionflags	@""
	.align	4
.nv.constant0._Z10stencil_1DPdS_d:
	.zero		920


//--------------------- SYMBOLS --------------------------

	.type		.nv.reservedSmem.offset0,@object
	.size		.nv.reservedSmem.offset0,0x4
	.type		.nv.reservedSmem.cap,@object
	.size		.nv.reservedSmem.cap,0x4
